//
// Generated by NVIDIA NVVM Compiler
//
// Compiler Build ID: CL-36424714
// Cuda compilation tools, release 13.0, V13.0.88
// Based on NVVM 20.0.0
//

.version 9.0
.target sm_100
.address_size 64

	// .globl	_Z30collectZeroIndicesSingleKernelPKiiPiS1_S1_S1_

.visible .entry _Z30collectZeroIndicesSingleKernelPKiiPiS1_S1_S1_(
	.param .u64 .ptr .align 1 _Z30collectZeroIndicesSingleKernelPKiiPiS1_S1_S1__param_0,
	.param .u32 _Z30collectZeroIndicesSingleKernelPKiiPiS1_S1_S1__param_1,
	.param .u64 .ptr .align 1 _Z30collectZeroIndicesSingleKernelPKiiPiS1_S1_S1__param_2,
	.param .u64 .ptr .align 1 _Z30collectZeroIndicesSingleKernelPKiiPiS1_S1_S1__param_3,
	.param .u64 .ptr .align 1 _Z30collectZeroIndicesSingleKernelPKiiPiS1_S1_S1__param_4,
	.param .u64 .ptr .align 1 _Z30collectZeroIndicesSingleKernelPKiiPiS1_S1_S1__param_5
)
{
	.reg .pred 	%p<26>;
	.reg .b32 	%r<133>;
	.reg .b64 	%rd<52>;

	ld.param.u64 	%rd9, [_Z30collectZeroIndicesSingleKernelPKiiPiS1_S1_S1__param_0];
	ld.param.u32 	%r51, [_Z30collectZeroIndicesSingleKernelPKiiPiS1_S1_S1__param_1];
	ld.param.u64 	%rd10, [_Z30collectZeroIndicesSingleKernelPKiiPiS1_S1_S1__param_2];
	ld.param.u64 	%rd6, [_Z30collectZeroIndicesSingleKernelPKiiPiS1_S1_S1__param_3];
	ld.param.u64 	%rd7, [_Z30collectZeroIndicesSingleKernelPKiiPiS1_S1_S1__param_4];
	ld.param.u64 	%rd8, [_Z30collectZeroIndicesSingleKernelPKiiPiS1_S1_S1__param_5];
	cvta.to.global.u64 	%rd1, %rd10;
	cvta.to.global.u64 	%rd2, %rd9;
	mov.u32 	%r52, %ctaid.x;
	mov.u32 	%r53, %ntid.x;
	mov.u32 	%r54, %tid.x;
	mad.lo.s32 	%r1, %r52, %r53, %r54;
	setp.ge.s32 	%p1, %r1, %r51;
	@%p1 bra 	$L__BB0_43;
	cvta.to.global.u64 	%rd11, %rd8;
	atom.global.add.u32 	%r2, [%rd11], %r51;
	setp.lt.s32 	%p2, %r51, 1;
	mov.b32 	%r109, 0;
	@%p2 bra 	$L__BB0_42;
	mul.lo.s32 	%r3, %r51, %r1;
	and.b32  	%r4, %r51, 7;
	setp.lt.u32 	%p3, %r51, 8;
	mov.b32 	%r125, 0;
	mov.u32 	%r109, %r125;
	@%p3 bra 	$L__BB0_21;
	and.b32  	%r125, %r51, 2147483640;
	mov.b32 	%r107, 0;
	mov.u32 	%r109, %r107;
$L__BB0_4:
	.pragma "nounroll";
	add.s32 	%r59, %r107, %r3;
	mul.wide.s32 	%rd12, %r59, 4;
	add.s64 	%rd3, %rd2, %rd12;
	ld.global.u32 	%r60, [%rd3];
	setp.ne.s32 	%p4, %r60, 0;
	@%p4 bra 	$L__BB0_6;
	add.s32 	%r8, %r109, 1;
	add.s32 	%r61, %r109, %r2;
	mul.wide.s32 	%rd13, %r61, 4;
	add.s64 	%rd14, %rd1, %rd13;
	st.global.u32 	[%rd14], %r107;
	mov.u32 	%r109, %r8;
$L__BB0_6:
	ld.global.u32 	%r62, [%rd3+4];
	setp.ne.s32 	%p5, %r62, 0;
	@%p5 bra 	$L__BB0_8;
	add.s32 	%r63, %r107, 1;
	add.s32 	%r10, %r109, 1;
	add.s32 	%r64, %r109, %r2;
	mul.wide.s32 	%rd15, %r64, 4;
	add.s64 	%rd16, %rd1, %rd15;
	st.global.u32 	[%rd16], %r63;
	mov.u32 	%r109, %r10;
$L__BB0_8:
	ld.global.u32 	%r65, [%rd3+8];
	setp.ne.s32 	%p6, %r65, 0;
	@%p6 bra 	$L__BB0_10;
	add.s32 	%r66, %r107, 2;
	add.s32 	%r12, %r109, 1;
	add.s32 	%r67, %r109, %r2;
	mul.wide.s32 	%rd17, %r67, 4;
	add.s64 	%rd18, %rd1, %rd17;
	st.global.u32 	[%rd18], %r66;
	mov.u32 	%r109, %r12;
$L__BB0_10:
	ld.global.u32 	%r68, [%rd3+12];
	setp.ne.s32 	%p7, %r68, 0;
	@%p7 bra 	$L__BB0_12;
	add.s32 	%r69, %r107, 3;
	add.s32 	%r14, %r109, 1;
	add.s32 	%r70, %r109, %r2;
	mul.wide.s32 	%rd19, %r70, 4;
	add.s64 	%rd20, %rd1, %rd19;
	st.global.u32 	[%rd20], %r69;
	mov.u32 	%r109, %r14;
$L__BB0_12:
	ld.global.u32 	%r71, [%rd3+16];
	setp.ne.s32 	%p8, %r71, 0;
	@%p8 bra 	$L__BB0_14;
	add.s32 	%r72, %r107, 4;
	add.s32 	%r16, %r109, 1;
	add.s32 	%r73, %r109, %r2;
	mul.wide.s32 	%rd21, %r73, 4;
	add.s64 	%rd22, %rd1, %rd21;
	st.global.u32 	[%rd22], %r72;
	mov.u32 	%r109, %r16;
$L__BB0_14:
	ld.global.u32 	%r74, [%rd3+20];
	setp.ne.s32 	%p9, %r74, 0;
	@%p9 bra 	$L__BB0_16;
	add.s32 	%r75, %r107, 5;
	add.s32 	%r18, %r109, 1;
	add.s32 	%r76, %r109, %r2;
	mul.wide.s32 	%rd23, %r76, 4;
	add.s64 	%rd24, %rd1, %rd23;
	st.global.u32 	[%rd24], %r75;
	mov.u32 	%r109, %r18;
$L__BB0_16:
	ld.global.u32 	%r77, [%rd3+24];
	setp.ne.s32 	%p10, %r77, 0;
	@%p10 bra 	$L__BB0_18;
	add.s32 	%r78, %r107, 6;
	add.s32 	%r20, %r109, 1;
	add.s32 	%r79, %r109, %r2;
	mul.wide.s32 	%rd25, %r79, 4;
	add.s64 	%rd26, %rd1, %rd25;
	st.global.u32 	[%rd26], %r78;
	mov.u32 	%r109, %r20;
$L__BB0_18:
	ld.global.u32 	%r80, [%rd3+28];
	setp.ne.s32 	%p11, %r80, 0;
	@%p11 bra 	$L__BB0_20;
	add.s32 	%r81, %r107, 7;
	add.s32 	%r22, %r109, 1;
	add.s32 	%r82, %r109, %r2;
	mul.wide.s32 	%rd27, %r82, 4;
	add.s64 	%rd28, %rd1, %rd27;
	st.global.u32 	[%rd28], %r81;
	mov.u32 	%r109, %r22;
$L__BB0_20:
	add.s32 	%r107, %r107, 8;
	setp.ne.s32 	%p12, %r107, %r125;
	@%p12 bra 	$L__BB0_4;
$L__BB0_21:
	setp.eq.s32 	%p13, %r4, 0;
	@%p13 bra 	$L__BB0_42;
	and.b32  	%r28, %r51, 3;
	setp.lt.u32 	%p14, %r4, 4;
	@%p14 bra 	$L__BB0_32;
	add.s32 	%r84, %r125, %r3;
	mul.wide.s32 	%rd29, %r84, 4;
	add.s64 	%rd4, %rd2, %rd29;
	ld.global.u32 	%r85, [%rd4];
	setp.ne.s32 	%p15, %r85, 0;
	@%p15 bra 	$L__BB0_25;
	add.s32 	%r29, %r109, 1;
	add.s32 	%r86, %r109, %r2;
	mul.wide.s32 	%rd30, %r86, 4;
	add.s64 	%rd31, %rd1, %rd30;
	st.global.u32 	[%rd31], %r125;
	mov.u32 	%r109, %r29;
$L__BB0_25:
	ld.global.u32 	%r87, [%rd4+4];
	setp.ne.s32 	%p16, %r87, 0;
	@%p16 bra 	$L__BB0_27;
	add.s32 	%r88, %r125, 1;
	add.s32 	%r31, %r109, 1;
	add.s32 	%r89, %r109, %r2;
	mul.wide.s32 	%rd32, %r89, 4;
	add.s64 	%rd33, %rd1, %rd32;
	st.global.u32 	[%rd33], %r88;
	mov.u32 	%r109, %r31;
$L__BB0_27:
	ld.global.u32 	%r90, [%rd4+8];
	setp.ne.s32 	%p17, %r90, 0;
	@%p17 bra 	$L__BB0_29;
	add.s32 	%r91, %r125, 2;
	add.s32 	%r33, %r109, 1;
	add.s32 	%r92, %r109, %r2;
	mul.wide.s32 	%rd34, %r92, 4;
	add.s64 	%rd35, %rd1, %rd34;
	st.global.u32 	[%rd35], %r91;
	mov.u32 	%r109, %r33;
$L__BB0_29:
	ld.global.u32 	%r93, [%rd4+12];
	setp.ne.s32 	%p18, %r93, 0;
	@%p18 bra 	$L__BB0_31;
	add.s32 	%r94, %r125, 3;
	add.s32 	%r35, %r109, 1;
	add.s32 	%r95, %r109, %r2;
	mul.wide.s32 	%rd36, %r95, 4;
	add.s64 	%rd37, %rd1, %rd36;
	st.global.u32 	[%rd37], %r94;
	mov.u32 	%r109, %r35;
$L__BB0_31:
	add.s32 	%r125, %r125, 4;
$L__BB0_32:
	setp.eq.s32 	%p19, %r28, 0;
	@%p19 bra 	$L__BB0_42;
	setp.eq.s32 	%p20, %r28, 1;
	@%p20 bra 	$L__BB0_39;
	add.s32 	%r97, %r125, %r3;
	mul.wide.s32 	%rd38, %r97, 4;
	add.s64 	%rd5, %rd2, %rd38;
	ld.global.u32 	%r98, [%rd5];
	setp.ne.s32 	%p21, %r98, 0;
	@%p21 bra 	$L__BB0_36;
	add.s32 	%r41, %r109, 1;
	add.s32 	%r99, %r109, %r2;
	mul.wide.s32 	%rd39, %r99, 4;
	add.s64 	%rd40, %rd1, %rd39;
	st.global.u32 	[%rd40], %r125;
	mov.u32 	%r109, %r41;
$L__BB0_36:
	ld.global.u32 	%r100, [%rd5+4];
	setp.ne.s32 	%p22, %r100, 0;
	@%p22 bra 	$L__BB0_38;
	add.s32 	%r101, %r125, 1;
	add.s32 	%r43, %r109, 1;
	add.s32 	%r102, %r109, %r2;
	mul.wide.s32 	%rd41, %r102, 4;
	add.s64 	%rd42, %rd1, %rd41;
	st.global.u32 	[%rd42], %r101;
	mov.u32 	%r109, %r43;
$L__BB0_38:
	add.s32 	%r125, %r125, 2;
$L__BB0_39:
	and.b32  	%r103, %r51, 1;
	setp.eq.b32 	%p23, %r103, 1;
	not.pred 	%p24, %p23;
	@%p24 bra 	$L__BB0_42;
	add.s32 	%r104, %r125, %r3;
	mul.wide.s32 	%rd43, %r104, 4;
	add.s64 	%rd44, %rd2, %rd43;
	ld.global.u32 	%r105, [%rd44];
	setp.ne.s32 	%p25, %r105, 0;
	@%p25 bra 	$L__BB0_42;
	add.s32 	%r49, %r109, 1;
	add.s32 	%r106, %r109, %r2;
	mul.wide.s32 	%rd45, %r106, 4;
	add.s64 	%rd46, %rd1, %rd45;
	st.global.u32 	[%rd46], %r125;
	mov.u32 	%r109, %r49;
$L__BB0_42:
	cvta.to.global.u64 	%rd47, %rd6;
	mul.wide.s32 	%rd48, %r1, 4;
	add.s64 	%rd49, %rd47, %rd48;
	st.global.u32 	[%rd49], %r2;
	cvta.to.global.u64 	%rd50, %rd7;
	add.s64 	%rd51, %rd50, %rd48;
	st.global.u32 	[%rd51], %r109;
$L__BB0_43:
	ret;

}


// ===== COMPILED SASS (sm_100) =====

	.target	sm_100

	.elftype	@"ET_EXEC"


//--------------------- .note.nv.tkinfo           --------------------------
	.section	.note.nv.tkinfo,"",@"SHT_NOTE"
	.sectionflags	@"SHF_NOTE_NV_TKINFO"
	.tkinfo
        /*0018*/ 	.word	0x00000002
        /*0030*/ 	.string	""
        /*0030*/ 	.string	"ptxas"
        /*0030*/ 	.string	"Cuda compilation tools, release 13.0, V13.0.88"
        /*0030*/ 	.string	"Build cuda_13.0.r13.0/compiler.36424714_0"
        /*0030*/ 	.string	"-arch sm_100 -m 64 "



//--------------------- .note.nv.cuinfo           --------------------------
	.section	.note.nv.cuinfo,"",@"SHT_NOTE"
	.sectionflags	@"SHF_NOTE_NV_CUINFO"
        /*0018*/ 	.short	0x0002
        /*001a*/ 	.short	0x0064
        /*001c*/ 	.short	0x0082
	.zero		2


//--------------------- .nv.info                  --------------------------
	.section	.nv.info,"",@"SHT_CUDA_INFO"
	.align	4


	//----- nvinfo : EIATTR_REGCOUNT
	.align		4
        /*0000*/ 	.byte	0x04, 0x2f
        /*0002*/ 	.short	(.L_1 - .L_0)
	.align		4
.L_0:
        /*0004*/ 	.word	index@(_Z30collectZeroIndicesSingleKernelPKiiPiS1_S1_S1_)
        /*0008*/ 	.word	0x00000016


	//----- nvinfo : EIATTR_FRAME_SIZE
	.align		4
.L_1:
        /*000c*/ 	.byte	0x04, 0x11
        /*000e*/ 	.short	(.L_3 - .L_2)
	.align		4
.L_2:
        /*0010*/ 	.word	index@(_Z30collectZeroIndicesSingleKernelPKiiPiS1_S1_S1_)
        /*0014*/ 	.word	0x00000000


	//----- nvinfo : EIATTR_MIN_STACK_SIZE
	.align		4
.L_3:
        /*0018*/ 	.byte	0x04, 0x12
        /*001a*/ 	.short	(.L_5 - .L_4)
	.align		4
.L_4:
        /*001c*/ 	.word	index@(_Z30collectZeroIndicesSingleKernelPKiiPiS1_S1_S1_)
        /*0020*/ 	.word	0x00000000
.L_5:


//--------------------- .nv.compat                --------------------------
	.section	.nv.compat,"",@"SHT_CUDA_COMPAT_INFO"
	.align	4
        /*0000*/ 	.byte	0x02, 0x09, 0x00, 0x00, 0x02, 0x02, 0x01, 0x00, 0x02, 0x05, 0x05, 0x00, 0x03, 0x07, 0x01, 0x01
        /*0010*/ 	.byte	0x02, 0x03, 0x00, 0x00, 0x02, 0x06, 0x01, 0x00, 0x04, 0x0b, 0x08, 0x00, 0x09, 0x00, 0x00, 0x00
        /*0020*/ 	.byte	0x00, 0x00, 0x00, 0x00


//--------------------- .nv.info._Z30collectZeroIndicesSingleKernelPKiiPiS1_S1_S1_ --------------------------
	.section	.nv.info._Z30collectZeroIndicesSingleKernelPKiiPiS1_S1_S1_,"",@"SHT_CUDA_INFO"
	.sectionflags	@""
	.align	4


	//----- nvinfo : EIATTR_CUDA_API_VERSION
	.align		4
        /*0000*/ 	.byte	0x04, 0x37
        /*0002*/ 	.short	(.L_7 - .L_6)
.L_6:
        /*0004*/ 	.word	0x00000082


	//----- nvinfo : EIATTR_KPARAM_INFO
	.align		4
.L_7:
        /*0008*/ 	.byte	0x04, 0x17
        /*000a*/ 	.short	(.L_9 - .L_8)
.L_8:
        /*000c*/ 	.word	0x00000000
        /*0010*/ 	.short	0x0005
        /*0012*/ 	.short	0x0028
        /*0014*/ 	.byte	0x00, 0xf5, 0x21, 0x00


	//----- nvinfo : EIATTR_KPARAM_INFO
	.align		4
.L_9:
        /*0018*/ 	.byte	0x04, 0x17
        /*001a*/ 	.short	(.L_11 - .L_10)
.L_10:
        /*001c*/ 	.word	0x00000000
        /*0020*/ 	.short	0x0004
        /*0022*/ 	.short	0x0020
        /*0024*/ 	.byte	0x00, 0xf5, 0x21, 0x00


	//----- nvinfo : EIATTR_KPARAM_INFO
	.align		4
.L_11:
        /*0028*/ 	.byte	0x04, 0x17
        /*002a*/ 	.short	(.L_13 - .L_12)
.L_12:
        /*002c*/ 	.word	0x00000000
        /*0030*/ 	.short	0x0003
        /*0032*/ 	.short	0x0018
        /*0034*/ 	.byte	0x00, 0xf5, 0x21, 0x00


	//----- nvinfo : EIATTR_KPARAM_INFO
	.align		4
.L_13:
        /*0038*/ 	.byte	0x04, 0x17
        /*003a*/ 	.short	(.L_15 - .L_14)
.L_14:
        /*003c*/ 	.word	0x00000000
        /*0040*/ 	.short	0x0002
        /*0042*/ 	.short	0x0010
        /*0044*/ 	.byte	0x00, 0xf5, 0x21, 0x00


	//----- nvinfo : EIATTR_KPARAM_INFO
	.align		4
.L_15:
        /*0048*/ 	.byte	0x04, 0x17
        /*004a*/ 	.short	(.L_17 - .L_16)
.L_16:
        /*004c*/ 	.word	0x00000000
        /*0050*/ 	.short	0x0001
        /*0052*/ 	.short	0x0008
        /*0054*/ 	.byte	0x00, 0xf0, 0x11, 0x00


	//----- nvinfo : EIATTR_KPARAM_INFO
	.align		4
.L_17:
        /*0058*/ 	.byte	0x04, 0x17
        /*005a*/ 	.short	(.L_19 - .L_18)
.L_18:
        /*005c*/ 	.word	0x00000000
        /*0060*/ 	.short	0x0000
        /*0062*/ 	.short	0x0000
        /*0064*/ 	.byte	0x00, 0xf5, 0x21, 0x00


	//----- nvinfo : EIATTR_SPARSE_MMA_MASK
	.align		4
.L_19:
        /*0068*/ 	.byte	0x03, 0x50
        /*006a*/ 	.short	0x0000


	//----- nvinfo : EIATTR_MAXREG_COUNT
	.align		4
        /*006c*/ 	.byte	0x03, 0x1b
        /*006e*/ 	.short	0x00ff


	//----- nvinfo : EIATTR_MERCURY_ISA_VERSION
	.align		4
        /*0070*/ 	.byte	0x03, 0x5f
        /*0072*/ 	.short	0x0101


	//----- nvinfo : EIATTR_INT_WARP_WIDE_INSTR_OFFSETS
	.align		4
        /*0074*/ 	.byte	0x04, 0x31
        /*0076*/ 	.short	(.L_21 - .L_20)


	//   ....[0]....
.L_20:
        /*0078*/ 	.word	0x00000090


	//   ....[1]....
        /*007c*/ 	.word	0x00000160


	//----- nvinfo : EIATTR_VRC_CTA_INIT_COUNT
	.align		4
.L_21:
        /*0080*/ 	.byte	0x02, 0x4a
	.zero		1
	.zero		1


	//----- nvinfo : EIATTR_EXIT_INSTR_OFFSETS
	.align		4
        /*0084*/ 	.byte	0x04, 0x1c
        /*0086*/ 	.short	(.L_23 - .L_22)


	//   ....[0]....
.L_22:
        /*0088*/ 	.word	0x00000070


	//   ....[1]....
        /*008c*/ 	.word	0x00000ca0


	//----- nvinfo : EIATTR_CBANK_PARAM_SIZE
	.align		4
.L_23:
        /*0090*/ 	.byte	0x03, 0x19
        /*0092*/ 	.short	0x0030


	//----- nvinfo : EIATTR_PARAM_CBANK
	.align		4
        /*0094*/ 	.byte	0x04, 0x0a
        /*0096*/ 	.short	(.L_25 - .L_24)
	.align		4
.L_24:
        /*0098*/ 	.word	index@(.nv.constant0._Z30collectZeroIndicesSingleKernelPKiiPiS1_S1_S1_)
        /*009c*/ 	.short	0x0380
        /*009e*/ 	.short	0x0030


	//----- nvinfo : EIATTR_SW_WAR
	.align		4
.L_25:
        /*00a0*/ 	.byte	0x04, 0x36
        /*00a2*/ 	.short	(.L_27 - .L_26)
.L_26:
        /*00a4*/ 	.word	0x00000008
.L_27:


//--------------------- .nv.callgraph             --------------------------
	.section	.nv.callgraph,"",@"SHT_CUDA_CALLGRAPH"
	.align	4
	.sectionentsize	8
	.align		4
        /*0000*/ 	.word	0x00000000
	.align		4
        /*0004*/ 	.word	0xffffffff
	.align		4
        /*0008*/ 	.word	0x00000000
	.align		4
        /*000c*/ 	.word	0xfffffffe
	.align		4
        /*0010*/ 	.word	0x00000000
	.align		4
        /*0014*/ 	.word	0xfffffffd
	.align		4
        /*0018*/ 	.word	0x00000000
	.align		4
        /*001c*/ 	.word	0xfffffffc


//--------------------- .text._Z30collectZeroIndicesSingleKernelPKiiPiS1_S1_S1_ --------------------------
	.section	.text._Z30collectZeroIndicesSingleKernelPKiiPiS1_S1_S1_,"ax",@progbits
	.align	128
        .global         _Z30collectZeroIndicesSingleKernelPKiiPiS1_S1_S1_
        .type           _Z30collectZeroIndicesSingleKernelPKiiPiS1_S1_S1_,@function
        .size           _Z30collectZeroIndicesSingleKernelPKiiPiS1_S1_S1_,(.L_x_6 - _Z30collectZeroIndicesSingleKernelPKiiPiS1_S1_S1_)
        .other          _Z30collectZeroIndicesSingleKernelPKiiPiS1_S1_S1_,@"STO_CUDA_ENTRY STV_DEFAULT"
_Z30collectZeroIndicesSingleKernelPKiiPiS1_S1_S1_:
.text._Z30collectZeroIndicesSingleKernelPKiiPiS1_S1_S1_:
[----:B------:R-:W-:Y:S01]  /*0000*/  LDC R1, c[0x0][0x37c] ;  /* 0x0000df00ff017b82 */ /* 0x000fe20000000800 */
[----:B------:R-:W0:Y:S07]  /*0010*/  S2R R3, SR_TID.X ;  /* 0x0000000000037919 */ /* 0x000e2e0000002100 */
[----:B------:R-:W0:Y:S01]  /*0020*/  S2UR UR5, SR_CTAID.X ;  /* 0x00000000000579c3 */ /* 0x000e220000002500 */
[----:B------:R-:W1:Y:S07]  /*0030*/  LDCU UR4, c[0x0][0x388] ;  /* 0x00007100ff0477ac */ /* 0x000e6e0008000800 */
[----:B------:R-:W0:Y:S02]  /*0040*/  LDC R2, c[0x0][0x360] ;  /* 0x0000d800ff027b82 */ /* 0x000e240000000800 */
[----:B0-----:R-:W-:-:S05]  /*0050*/  IMAD R2, R2, UR5, R3 ;  /* 0x0000000502027c24 */ /* 0x001fca000f8e0203 */
[----:B-1----:R-:W-:-:S13]  /*0060*/  ISETP.GE.AND P0, PT, R2, UR4, PT ;  /* 0x0000000402007c0c */ /* 0x002fda000bf06270 */
[----:B------:R-:W-:Y:S05]  /*0070*/  @P0 EXIT ;  /* 0x000000000000094d */ /* 0x000fea0003800000 */
[----:B------:R-:W0:Y:S01]  /*0080*/  S2R R3, SR_LANEID ;  /* 0x0000000000037919 */ /* 0x000e220000000000 */
[----:B------:R-:W-:Y:S01]  /*0090*/  VOTEU.ANY UR5, UPT, PT ;  /* 0x0000000000057886 */ /* 0x000fe200038e0100 */
[----:B------:R-:W1:Y:S01]  /*00a0*/  LDC.64 R4, c[0x0][0x3a8] ;  /* 0x0000ea00ff047b82 */ /* 0x000e620000000a00 */
[----:B------:R-:W-:Y:S01]  /*00b0*/  FLO.U32 R6, UR5 ;  /* 0x0000000500067d00 */ /* 0x000fe200080e0000 */
[----:B------:R-:W1:Y:S07]  /*00c0*/  LDCU.64 UR8, c[0x0][0x358] ;  /* 0x00006b00ff0877ac */ /* 0x000e6e0008000a00 */
[----:B------:R-:W2:Y:S02]  /*00d0*/  POPC R0, UR5 ;  /* 0x0000000500007d09 */ /* 0x000ea40008000000 */
[----:B--2---:R-:W-:Y:S01]  /*00e0*/  IMAD R7, R0, UR4, RZ ;  /* 0x0000000400077c24 */ /* 0x004fe2000f8e02ff */
[----:B0-----:R-:W-:-:S13]  /*00f0*/  ISETP.EQ.U32.AND P0, PT, R6, R3, PT ;  /* 0x000000030600720c */ /* 0x001fda0003f02070 */
[----:B-1----:R-:W2:Y:S01]  /*0100*/  @P0 ATOMG.E.ADD.STRONG.GPU PT, R5, desc[UR8][R4.64], R7 ;  /* 0x80000007040509a8 */ /* 0x002ea200081ef108 */
[----:B------:R-:W-:Y:S01]  /*0110*/  UISETP.GE.AND UP0, UPT, UR4, 0x1, UPT ;  /* 0x000000010400788c */ /* 0x000fe2000bf06270 */
[----:B------:R-:W0:Y:S02]  /*0120*/  S2R R0, SR_LTMASK ;  /* 0x0000000000007919 */ /* 0x000e240000003900 */
[----:B0-----:R-:W-:Y:S01]  /*0130*/  LOP3.LUT R8, R0, UR5, RZ, 0xc0, !PT ;  /* 0x0000000500087c12 */ /* 0x001fe2000f8ec0ff */
[----:B------:R-:W-:-:S05]  /*0140*/  HFMA2 R0, -RZ, RZ, 0, 0 ;  /* 0x00000000ff007431 */ /* 0x000fca00000001ff */
[----:B------:R-:W0:Y:S01]  /*0150*/  POPC R8, R8 ;  /* 0x0000000800087309 */ /* 0x000e220000000000 */
[----:B--2---:R-:W0:Y:S02]  /*0160*/  SHFL.IDX PT, R3, R5, R6, 0x1f ;  /* 0x00001f0605037589 */ /* 0x004e2400000e0000 */
[----:B0-----:R-:W-:Y:S01]  /*0170*/  IMAD R3, R8, UR4, R3 ;  /* 0x0000000408037c24 */ /* 0x001fe2000f8e0203 */
[----:B------:R-:W-:Y:S06]  /*0180*/  BRA.U !UP0, `(.L_x_0) ;  /* 0x0000000908ac7547 */ /* 0x000fec000b800000 */
[----:B------:R-:W-:Y:S01]  /*0190*/  UISETP.GE.U32.AND UP0, UPT, UR4, 0x8, UPT ;  /* 0x000000080400788c */ /* 0x000fe2000bf06070 */
[----:B------:R-:W-:Y:S01]  /*01a0*/  IMAD.MOV.U32 R9, RZ, RZ, RZ ;  /* 0x000000ffff097224 */ /* 0x000fe200078e00ff */
[----:B------:R-:W-:Y:S01]  /*01b0*/  ULOP3.LUT UR6, UR4, 0x7, URZ, 0xc0, !UPT ;  /* 0x0000000704067892 */ /* 0x000fe2000f8ec0ff */
[----:B------:R-:W-:-:S03]  /*01c0*/  MOV R0, RZ ;  /* 0x000000ff00007202 */ /* 0x000fc60000000f00 */
[----:B------:R-:W-:-:S03]  /*01d0*/  UISETP.NE.AND UP1, UPT, UR6, URZ, UPT ;  /* 0x000000ff0600728c */ /* 0x000fc6000bf25270 */
[----:B------:R-:W-:Y:S08]  /*01e0*/  BRA.U !UP0, `(.L_x_1) ;  /* 0x00000005084c7547 */ /* 0x000ff0000b800000 */
[----:B------:R-:W0:Y:S01]  /*01f0*/  LDC.64 R4, c[0x0][0x380] ;  /* 0x0000e000ff047b82 */ /* 0x000e220000000a00 */
[----:B------:R-:W-:Y:S01]  /*0200*/  ULOP3.LUT UR4, UR4, 0x7ffffff8, URZ, 0xc0, !UPT ;  /* 0x7ffffff804047892 */ /* 0x000fe2000f8ec0ff */
[----:B------:R-:W-:Y:S01]  /*0210*/  IMAD.MOV.U32 R8, RZ, RZ, RZ ;  /* 0x000000ffff087224 */ /* 0x000fe200078e00ff */
[----:B------:R-:W-:Y:S01]  /*0220*/  MOV R0, RZ ;  /* 0x000000ff00007202 */ /* 0x000fe20000000f00 */
[----:B------:R-:W1:Y:S03]  /*0230*/  LDCU UR5, c[0x0][0x388] ;  /* 0x00007100ff0577ac */ /* 0x000e660008000800 */
[----:B------:R-:W-:-:S07]  /*0240*/  IMAD.U32 R9, RZ, RZ, UR4 ;  /* 0x00000004ff097e24 */ /* 0x000fce000f8e00ff */
.L_x_2:
[----:B-1----:R-:W-:Y:S02]  /*0250*/  UMOV UR4, UR5 ;  /* 0x0000000500047c82 */ /* 0x002fe40008000000 */
[----:B------:R-:W-:-:S04]  /*0260*/  IMAD R7, R2, UR4, R8 ;  /* 0x0000000402077c24 */ /* 0x000fc8000f8e0208 */
[----:B0-----:R-:W-:-:S05]  /*0270*/  IMAD.WIDE R6, R7, 0x4, R4 ;  /* 0x0000000407067825 */ /* 0x001fca00078e0204 */
[----:B--2---:R-:W2:Y:S02]  /*0280*/  LDG.E R10, desc[UR8][R6.64] ;  /* 0x00000008060a7981 */ /* 0x004ea4000c1e1900 */
[----:B--2---:R-:W-:-:S13]  /*0290*/  ISETP.NE.AND P0, PT, R10, RZ, PT ;  /* 0x000000ff0a00720c */ /* 0x004fda0003f05270 */
[----:B------:R-:W0:Y:S01]  /*02a0*/  @!P0 LDC.64 R10, c[0x0][0x390] ;  /* 0x0000e400ff0a8b82 */ /* 0x000e220000000a00 */
[----:B------:R-:W-:-:S05]  /*02b0*/  @!P0 IADD3 R13, PT, PT, R3, R0, RZ ;  /* 0x00000000030d8210 */ /* 0x000fca0007ffe0ff */
[----:B0-----:R-:W-:-:S05]  /*02c0*/  @!P0 IMAD.WIDE R10, R13, 0x4, R10 ;  /* 0x000000040d0a8825 */ /* 0x001fca00078e020a */
[----:B------:R0:W-:Y:S04]  /*02d0*/  @!P0 STG.E desc[UR8][R10.64], R8 ;  /* 0x000000080a008986 */ /* 0x0001e8000c101908 */
[----:B------:R-:W2:Y:S01]  /*02e0*/  LDG.E R12, desc[UR8][R6.64+0x4] ;  /* 0x00000408060c7981 */ /* 0x000ea2000c1e1900 */
[----:B------:R-:W-:-:S05]  /*02f0*/  @!P0 VIADD R14, R0, 0x1 ;  /* 0x00000001000e8836 */ /* 0x000fca0000000000 */
[----:B------:R-:W-:Y:S02]  /*0300*/  @!P0 MOV R0, R14 ;  /* 0x0000000e00008202 */ /* 0x000fe40000000f00 */
[----:B--2---:R-:W-:-:S13]  /*0310*/  ISETP.NE.AND P1, PT, R12, RZ, PT ;  /* 0x000000ff0c00720c */ /* 0x004fda0003f25270 */
[----:B------:R-:W1:Y:S01]  /*0320*/  @!P1 LDC.64 R12, c[0x0][0x390] ;  /* 0x0000e400ff0c9b82 */ /* 0x000e620000000a00 */
[----:B------:R-:W-:Y:S01]  /*0330*/  @!P1 IMAD.IADD R17, R3, 0x1, R0 ;  /* 0x0000000103119824 */ /* 0x000fe200078e0200 */
[----:B------:R-:W-:-:S03]  /*0340*/  @!P1 IADD3 R15, PT, PT, R8, 0x1, RZ ;  /* 0x00000001080f9810 */ /* 0x000fc60007ffe0ff */
[----:B-1----:R-:W-:-:S05]  /*0350*/  @!P1 IMAD.WIDE R12, R17, 0x4, R12 ;  /* 0x00000004110c9825 */ /* 0x002fca00078e020c */
[----:B------:R1:W-:Y:S04]  /*0360*/  @!P1 STG.E desc[UR8][R12.64], R15 ;  /* 0x0000000f0c009986 */ /* 0x0003e8000c101908 */
[----:B------:R-:W2:Y:S02]  /*0370*/  LDG.E R14, desc[UR8][R6.64+0x8] ;  /* 0x00000808060e7981 */ /* 0x000ea4000c1e1900 */
[----:B--2---:R-:W-:Y:S01]  /*0380*/  ISETP.NE.AND P0, PT, R14, RZ, PT ;  /* 0x000000ff0e00720c */ /* 0x004fe20003f05270 */
[----:B------:R-:W-:-:S05]  /*0390*/  @!P1 VIADD R14, R0, 0x1 ;  /* 0x00000001000e9836 */ /* 0x000fca0000000000 */
[----:B------:R-:W-:-:S07]  /*03a0*/  @!P1 MOV R0, R14 ;  /* 0x0000000e00009202 */ /* 0x000fce0000000f00 */
[----:B0-----:R-:W0:Y:S01]  /*03b0*/  @!P0 LDC.64 R10, c[0x0][0x390] ;  /* 0x0000e400ff0a8b82 */ /* 0x001e220000000a00 */
[----:B------:R-:W-:Y:S01]  /*03c0*/  @!P0 IMAD.IADD R19, R3, 0x1, R0 ;  /* 0x0000000103138824 */ /* 0x000fe200078e0200 */
[----:B------:R-:W-:-:S03]  /*03d0*/  @!P0 IADD3 R17, PT, PT, R8, 0x2, RZ ;  /* 0x0000000208118810 */ /* 0x000fc60007ffe0ff */
[----:B0-----:R-:W-:-:S05]  /*03e0*/  @!P0 IMAD.WIDE R10, R19, 0x4, R10 ;  /* 0x00000004130a8825 */ /* 0x001fca00078e020a */
[----:B------:R0:W-:Y:S04]  /*03f0*/  @!P0 STG.E desc[UR8][R10.64], R17 ;  /* 0x000000110a008986 */ /* 0x0001e8000c101908 */
[----:B------:R-:W2:Y:S02]  /*0400*/  LDG.E R14, desc[UR8][R6.64+0xc] ;  /* 0x00000c08060e7981 */ /* 0x000ea4000c1e1900 */
[----:B--2---:R-:W-:Y:S01]  /*0410*/  ISETP.NE.AND P1, PT, R14, RZ, PT ;  /* 0x000000ff0e00720c */ /* 0x004fe20003f25270 */
[----:B------:R-:W-:-:S05]  /*0420*/  @!P0 VIADD R14, R0, 0x1 ;  /* 0x00000001000e8836 */ /* 0x000fca0000000000 */
[----:B------:R-:W-:-:S07]  /*0430*/  @!P0 MOV R0, R14 ;  /* 0x0000000e00008202 */ /* 0x000fce0000000f00 */
[----:B-1----:R-:W1:Y:S01]  /*0440*/  @!P1 LDC.64 R12, c[0x0][0x390] ;  /* 0x0000e400ff0c9b82 */ /* 0x002e620000000a00 */
        /* <DEDUP_REMOVED lines=31> */
[----:B------:R-:W3:Y:S02]  /*0640*/  LDG.E R14, desc[UR8][R6.64+0x1c] ;  /* 0x00001c08060e7981 */ /* 0x000ee4000c1e1900 */
[----:B---3--:R-:W-:Y:S01]  /*0650*/  ISETP.NE.AND P1, PT, R14, RZ, PT ;  /* 0x000000ff0e00720c */ /* 0x008fe20003f25270 */
[----:B------:R-:W-:-:S05]  /*0660*/  @!P0 VIADD R14, R0, 0x1 ;  /* 0x00000001000e8836 */ /* 0x000fca0000000000 */
[----:B------:R-:W-:-:S07]  /*0670*/  @!P0 MOV R0, R14 ;  /* 0x0000000e00008202 */ /* 0x000fce0000000f00 */
[----:B-1----:R-:W0:Y:S01]  /*0680*/  @!P1 LDC.64 R12, c[0x0][0x390] ;  /* 0x0000e400ff0c9b82 */ /* 0x002e220000000a00 */
[C---:B------:R-:W-:Y:S01]  /*0690*/  @!P1 IADD3 R15, PT, PT, R8.reuse, 0x7, RZ ;  /* 0x00000007080f9810 */ /* 0x040fe20007ffe0ff */
[----:B------:R-:W-:Y:S01]  /*06a0*/  VIADD R8, R8, 0x8 ;  /* 0x0000000808087836 */ /* 0x000fe20000000000 */
[----:B------:R-:W-:Y:S01]  /*06b0*/  @!P1 IADD3 R6, PT, PT, R0, 0x1, RZ ;  /* 0x0000000100069810 */ /* 0x000fe20007ffe0ff */
[----:B------:R-:W-:-:S03]  /*06c0*/  @!P1 IMAD.IADD R19, R3, 0x1, R0 ;  /* 0x0000000103139824 */ /* 0x000fc600078e0200 */
[----:B------:R-:W-:Y:S01]  /*06d0*/  ISETP.NE.AND P0, PT, R8, R9, PT ;  /* 0x000000090800720c */ /* 0x000fe20003f05270 */
[----:B------:R-:W-:Y:S02]  /*06e0*/  @!P1 IMAD.MOV.U32 R0, RZ, RZ, R6 ;  /* 0x000000ffff009224 */ /* 0x000fe400078e0006 */
[----:B0-----:R-:W-:-:S05]  /*06f0*/  @!P1 IMAD.WIDE R12, R19, 0x4, R12 ;  /* 0x00000004130c9825 */ /* 0x001fca00078e020c */
[----:B------:R2:W-:Y:S05]  /*0700*/  @!P1 STG.E desc[UR8][R12.64], R15 ;  /* 0x0000000f0c009986 */ /* 0x0005ea000c101908 */
[----:B------:R-:W-:Y:S05]  /*0710*/  @P0 BRA `(.L_x_2) ;  /* 0xfffffff800cc0947 */ /* 0x000fea000383ffff */
.L_x_1:
[----:B------:R-:W-:Y:S05]  /*0720*/  BRA.U !UP1, `(.L_x_0) ;  /* 0x0000000509447547 */ /* 0x000fea000b800000 */
[----:B------:R-:W-:Y:S02]  /*0730*/  UISETP.GE.U32.AND UP0, UPT, UR6, 0x4, UPT ;  /* 0x000000040600788c */ /* 0x000fe4000bf06070 */
[----:B------:R-:W-:-:S04]  /*0740*/  ULOP3.LUT UR5, UR4, 0x3, URZ, 0xc0, !UPT ;  /* 0x0000000304057892 */ /* 0x000fc8000f8ec0ff */
[----:B------:R-:W-:-:S03]  /*0750*/  UISETP.NE.AND UP1, UPT, UR5, URZ, UPT ;  /* 0x000000ff0500728c */ /* 0x000fc6000bf25270 */
[----:B------:R-:W-:Y:S08]  /*0760*/  BRA.U !UP0, `(.L_x_3) ;  /* 0x00000001089c7547 */ /* 0x000ff0000b800000 */
[----:B------:R-:W0:Y:S01]  /*0770*/  LDC.64 R4, c[0x0][0x380] ;  /* 0x0000e000ff047b82 */ /* 0x000e220000000a00 */
[----:B------:R-:W-:-:S04]  /*0780*/  IMAD R7, R2, UR4, R9 ;  /* 0x0000000402077c24 */ /* 0x000fc8000f8e0209 */
[----:B0-----:R-:W-:-:S05]  /*0790*/  IMAD.WIDE R4, R7, 0x4, R4 ;  /* 0x0000000407047825 */ /* 0x001fca00078e0204 */
[----:B------:R-:W3:Y:S02]  /*07a0*/  LDG.E R6, desc[UR8][R4.64] ;  /* 0x0000000804067981 */ /* 0x000ee4000c1e1900 */
[----:B---3--:R-:W-:-:S13]  /*07b0*/  ISETP.NE.AND P1, PT, R6, RZ, PT ;  /* 0x000000ff0600720c */ /* 0x008fda0003f25270 */
[----:B------:R-:W0:Y:S01]  /*07c0*/  @!P1 LDC.64 R6, c[0x0][0x390] ;  /* 0x0000e400ff069b82 */ /* 0x000e220000000a00 */
[----:B--2---:R-:W-:-:S05]  /*07d0*/  @!P1 IADD3 R11, PT, PT, R3, R0, RZ ;  /* 0x00000000030b9210 */ /* 0x004fca0007ffe0ff */
[----:B0-----:R-:W-:-:S05]  /*07e0*/  @!P1 IMAD.WIDE R6, R11, 0x4, R6 ;  /* 0x000000040b069825 */ /* 0x001fca00078e0206 */
[----:B------:R0:W-:Y:S04]  /*07f0*/  @!P1 STG.E desc[UR8][R6.64], R9 ;  /* 0x0000000906009986 */ /* 0x0001e8000c101908 */
[----:B------:R-:W2:Y:S02]  /*0800*/  LDG.E R8, desc[UR8][R4.64+0x4] ;  /* 0x0000040804087981 */ /* 0x000ea4000c1e1900 */
[----:B--2---:R-:W-:Y:S01]  /*0810*/  ISETP.NE.AND P0, PT, R8, RZ, PT ;  /* 0x000000ff0800720c */ /* 0x004fe20003f05270 */
[----:B------:R-:W-:-:S05]  /*0820*/  @!P1 VIADD R8, R0, 0x1 ;  /* 0x0000000100089836 */ /* 0x000fca0000000000 */
[----:B------:R-:W-:-:S07]  /*0830*/  @!P1 MOV R0, R8 ;  /* 0x0000000800009202 */ /* 0x000fce0000000f00 */
[----:B------:R-:W1:Y:S01]  /*0840*/  @!P0 LDC.64 R10, c[0x0][0x390] ;  /* 0x0000e400ff0a8b82 */ /* 0x000e620000000a00 */
[----:B------:R-:W-:Y:S01]  /*0850*/  @!P0 IMAD.IADD R15, R3, 0x1, R0 ;  /* 0x00000001030f8824 */ /* 0x000fe200078e0200 */
[----:B------:R-:W-:-:S03]  /*0860*/  @!P0 IADD3 R13, PT, PT, R9, 0x1, RZ ;  /* 0x00000001090d8810 */ /* 0x000fc60007ffe0ff */
[----:B-1----:R-:W-:-:S05]  /*0870*/  @!P0 IMAD.WIDE R10, R15, 0x4, R10 ;  /* 0x000000040f0a8825 */ /* 0x002fca00078e020a */
[----:B------:R1:W-:Y:S04]  /*0880*/  @!P0 STG.E desc[UR8][R10.64], R13 ;  /* 0x0000000d0a008986 */ /* 0x0003e8000c101908 */
[----:B------:R-:W2:Y:S02]  /*0890*/  LDG.E R8, desc[UR8][R4.64+0x8] ;  /* 0x0000080804087981 */ /* 0x000ea4000c1e1900 */
[----:B--2---:R-:W-:Y:S02]  /*08a0*/  ISETP.NE.AND P1, PT, R8, RZ, PT ;  /* 0x000000ff0800720c */ /* 0x004fe40003f25270 */
[----:B------:R-:W-:-:S05]  /*08b0*/  @!P0 IADD3 R8, PT, PT, R0, 0x1, RZ ;  /* 0x0000000100088810 */ /* 0x000fca0007ffe0ff */
[----:B------:R-:W-:-:S06]  /*08c0*/  @!P0 IMAD.MOV.U32 R0, RZ, RZ, R8 ;  /* 0x000000ffff008224 */ /* 0x000fcc00078e0008 */
[----:B0-----:R-:W0:Y:S01]  /*08d0*/  @!P1 LDC.64 R6, c[0x0][0x390] ;  /* 0x0000e400ff069b82 */ /* 0x001e220000000a00 */
[----:B------:R-:W-:Y:S02]  /*08e0*/  @!P1 IADD3 R17, PT, PT, R3, R0, RZ ;  /* 0x0000000003119210 */ /* 0x000fe40007ffe0ff */
        /* <DEDUP_REMOVED lines=8> */
[----:B------:R-:W-:Y:S01]  /*0970*/  @!P0 IADD3 R17, PT, PT, R3, R0, RZ ;  /* 0x0000000003118210 */ /* 0x000fe20007ffe0ff */
[C---:B------:R-:W-:Y:S01]  /*0980*/  @!P0 VIADD R13, R9.reuse, 0x3 ;  /* 0x00000003090d8836 */ /* 0x040fe20000000000 */
[----:B------:R-:W-:Y:S01]  /*0990*/  @!P0 IADD3 R8, PT, PT, R0, 0x1, RZ ;  /* 0x0000000100088810 */ /* 0x000fe20007ffe0ff */
[----:B------:R-:W-:-:S03]  /*09a0*/  VIADD R9, R9, 0x4 ;  /* 0x0000000409097836 */ /* 0x000fc60000000000 */
[----:B------:R-:W-:Y:S01]  /*09b0*/  @!P0 MOV R0, R8 ;  /* 0x0000000800008202 */ /* 0x000fe20000000f00 */
[----:B-1----:R-:W-:-:S05]  /*09c0*/  @!P0 IMAD.WIDE R10, R17, 0x4, R10 ;  /* 0x00000004110a8825 */ /* 0x002fca00078e020a */
[----:B------:R0:W-:Y:S02]  /*09d0*/  @!P0 STG.E desc[UR8][R10.64], R13 ;  /* 0x0000000d0a008986 */ /* 0x0001e4000c101908 */
.L_x_3:
[----:B------:R-:W-:Y:S05]  /*09e0*/  BRA.U !UP1, `(.L_x_0) ;  /* 0x0000000109947547 */ /* 0x000fea000b800000 */
[----:B------:R-:W-:Y:S02]  /*09f0*/  UISETP.NE.AND UP0, UPT, UR5, 0x1, UPT ;  /* 0x000000010500788c */ /* 0x000fe4000bf05270 */
[----:B------:R-:W-:-:S04]  /*0a00*/  ULOP3.LUT UR6, UR4, 0x1, URZ, 0xc0, !UPT ;  /* 0x0000000104067892 */ /* 0x000fc8000f8ec0ff */
[----:B------:R-:W-:-:S03]  /*0a10*/  UISETP.NE.U32.AND UP1, UPT, UR6, 0x1, UPT ;  /* 0x000000010600788c */ /* 0x000fc6000bf25070 */
[----:B------:R-:W-:Y:S08]  /*0a20*/  BRA.U !UP0, `(.L_x_4) ;  /* 0x0000000108547547 */ /* 0x000ff0000b800000 */
[----:B------:R-:W1:Y:S01]  /*0a30*/  LDC.64 R4, c[0x0][0x380] ;  /* 0x0000e000ff047b82 */ /* 0x000e620000000a00 */
[----:B0-----:R-:W-:-:S04]  /*0a40*/  IMAD R7, R2, UR4, R9 ;  /* 0x0000000402077c24 */ /* 0x001fc8000f8e0209 */
[----:B-1----:R-:W-:-:S05]  /*0a50*/  IMAD.WIDE R4, R7, 0x4, R4 ;  /* 0x0000000407047825 */ /* 0x002fca00078e0204 */
[----:B------:R-:W3:Y:S02]  /*0a60*/  LDG.E R6, desc[UR8][R4.64] ;  /* 0x0000000804067981 */ /* 0x000ee4000c1e1900 */
[----:B---3--:R-:W-:-:S13]  /*0a70*/  ISETP.NE.AND P0, PT, R6, RZ, PT ;  /* 0x000000ff0600720c */ /* 0x008fda0003f05270 */
[----:B------:R-:W0:Y:S01]  /*0a80*/  @!P0 LDC.64 R6, c[0x0][0x390] ;  /* 0x0000e400ff068b82 */ /* 0x000e220000000a00 */
[----:B--2---:R-:W-:-:S05]  /*0a90*/  @!P0 IADD3 R11, PT, PT, R3, R0, RZ ;  /* 0x00000000030b8210 */ /* 0x004fca0007ffe0ff */
[----:B0-----:R-:W-:-:S05]  /*0aa0*/  @!P0 IMAD.WIDE R6, R11, 0x4, R6 ;  /* 0x000000040b068825 */ /* 0x001fca00078e0206 */
[----:B------:R0:W-:Y:S04]  /*0ab0*/  @!P0 STG.E desc[UR8][R6.64], R9 ;  /* 0x0000000906008986 */ /* 0x0001e8000c101908 */
[----:B------:R-:W2:Y:S02]  /*0ac0*/  LDG.E R8, desc[UR8][R4.64+0x4] ;  /* 0x0000040804087981 */ /* 0x000ea4000c1e1900 */
[----:B--2---:R-:W-:Y:S02]  /*0ad0*/  ISETP.NE.AND P1, PT, R8, RZ, PT ;  /* 0x000000ff0800720c */ /* 0x004fe40003f25270 */
[----:B------:R-:W-:-:S05]  /*0ae0*/  @!P0 IADD3 R8, PT, PT, R0, 0x1, RZ ;  /* 0x0000000100088810 */ /* 0x000fca0007ffe0ff */
[----:B------:R-:W-:-:S06]  /*0af0*/  @!P0 IMAD.MOV.U32 R0, RZ, RZ, R8 ;  /* 0x000000ffff008224 */ /* 0x000fcc00078e0008 */
[----:B------:R-:W1:Y:S01]  /*0b00*/  @!P1 LDC.64 R10, c[0x0][0x390] ;  /* 0x0000e400ff0a9b82 */ /* 0x000e620000000a00 */
[----:B------:R-:W-:Y:S01]  /*0b10*/  @!P1 IADD3 R15, PT, PT, R3, R0, RZ ;  /* 0x00000000030f9210 */ /* 0x000fe20007ffe0ff */
[----:B------:R-:W-:Y:S01]  /*0b20*/  @!P1 VIADD R8, R0, 0x1 ;  /* 0x0000000100089836 */ /* 0x000fe20000000000 */
[C---:B------:R-:W-:Y:S02]  /*0b30*/  @!P1 IADD3 R13, PT, PT, R9.reuse, 0x1, RZ ;  /* 0x00000001090d9810 */ /* 0x040fe40007ffe0ff */
[----:B0-----:R-:W-:Y:S02]  /*0b40*/  IADD3 R9, PT, PT, R9, 0x2, RZ ;  /* 0x0000000209097810 */ /* 0x001fe40007ffe0ff */
[----:B------:R-:W-:Y:S01]  /*0b50*/  @!P1 MOV R0, R8 ;  /* 0x0000000800009202 */ /* 0x000fe20000000f00 */
[----:B-1----:R-:W-:-:S05]  /*0b60*/  @!P1 IMAD.WIDE R10, R15, 0x4, R10 ;  /* 0x000000040f0a9825 */ /* 0x002fca00078e020a */
[----:B------:R1:W-:Y:S02]  /*0b70*/  @!P1 STG.E desc[UR8][R10.64], R13 ;  /* 0x0000000d0a009986 */ /* 0x0003e4000c101908 */
.L_x_4:
[----:B------:R-:W-:Y:S05]  /*0b80*/  BRA.U UP1, `(.L_x_0) ;  /* 0x00000001012c7547 */ /* 0x000fea000b800000 */
[----:B------:R-:W3:Y:S01]  /*0b90*/  LDC.64 R4, c[0x0][0x380] ;  /* 0x0000e000ff047b82 */ /* 0x000ee20000000a00 */
[----:B0-----:R-:W-:-:S04]  /*0ba0*/  IMAD R7, R2, UR4, R9 ;  /* 0x0000000402077c24 */ /* 0x001fc8000f8e0209 */
[----:B---3--:R-:W-:-:S06]  /*0bb0*/  IMAD.WIDE R4, R7, 0x4, R4 ;  /* 0x0000000407047825 */ /* 0x008fcc00078e0204 */
[----:B------:R-:W3:Y:S02]  /*0bc0*/  LDG.E R4, desc[UR8][R4.64] ;  /* 0x0000000804047981 */ /* 0x000ee4000c1e1900 */
[----:B---3--:R-:W-:-:S13]  /*0bd0*/  ISETP.NE.AND P0, PT, R4, RZ, PT ;  /* 0x000000ff0400720c */ /* 0x008fda0003f05270 */
[----:B------:R-:W0:Y:S01]  /*0be0*/  @!P0 LDC.64 R6, c[0x0][0x390] ;  /* 0x0000e400ff068b82 */ /* 0x000e220000000a00 */
[----:B-12---:R-:W-:Y:S01]  /*0bf0*/  @!P0 IMAD.IADD R11, R3, 0x1, R0 ;  /* 0x00000001030b8824 */ /* 0x006fe200078e0200 */
[----:B------:R-:W-:-:S04]  /*0c00*/  @!P0 IADD3 R8, PT, PT, R0, 0x1, RZ ;  /* 0x0000000100088810 */ /* 0x000fc80007ffe0ff */
[----:B------:R-:W-:Y:S01]  /*0c10*/  @!P0 MOV R0, R8 ;  /* 0x0000000800008202 */ /* 0x000fe20000000f00 */
[----:B0-----:R-:W-:-:S05]  /*0c20*/  @!P0 IMAD.WIDE R6, R11, 0x4, R6 ;  /* 0x000000040b068825 */ /* 0x001fca00078e0206 */
[----:B------:R3:W-:Y:S02]  /*0c30*/  @!P0 STG.E desc[UR8][R6.64], R9 ;  /* 0x0000000906008986 */ /* 0x0007e4000c101908 */
.L_x_0:
[----:B------:R-:W4:Y:S08]  /*0c40*/  LDC.64 R4, c[0x0][0x398] ;  /* 0x0000e600ff047b82 */ /* 0x000f300000000a00 */
[----:B0--3--:R-:W0:Y:S01]  /*0c50*/  LDC.64 R6, c[0x0][0x3a0] ;  /* 0x0000e800ff067b82 */ /* 0x009e220000000a00 */
[----:B----4-:R-:W-:-:S05]  /*0c60*/  IMAD.WIDE R4, R2, 0x4, R4 ;  /* 0x0000000402047825 */ /* 0x010fca00078e0204 */
[----:B------:R-:W-:Y:S01]  /*0c70*/  STG.E desc[UR8][R4.64], R3 ;  /* 0x0000000304007986 */ /* 0x000fe2000c101908 */
[----:B0-----:R-:W-:-:S05]  /*0c80*/  IMAD.WIDE R6, R2, 0x4, R6 ;  /* 0x0000000402067825 */ /* 0x001fca00078e0206 */
[----:B------:R-:W-:Y:S01]  /*0c90*/  STG.E desc[UR8][R6.64], R0 ;  /* 0x0000000006007986 */ /* 0x000fe2000c101908 */
[----:B------:R-:W-:Y:S05]  /*0ca0*/  EXIT ;  /* 0x000000000000794d */ /* 0x000fea0003800000 */
.L_x_5:
[----:B------:R-:W-:-:S00]  /*0cb0*/  BRA `(.L_x_5) ;  /* 0xfffffffc00fc7947 */ /* 0x000fc0000383ffff */
[----:B------:R-:W-:-:S00]  /*0cc0*/  NOP ;  /* 0x0000000000007918 */ /* 0x000fc00000000000 */
        /* <DEDUP_REMOVED lines=11> */
.L_x_6:


//--------------------- .nv.shared.reserved.0     --------------------------
	.section	.nv.shared.reserved.0,"aw",@nobits
	.weak		__nv_reservedSMEM_offset_0_alias
	.size		__nv_reservedSMEM_offset_0_alias, 0, 64
	.other		__nv_reservedSMEM_offset_0_alias,@"STO_CUDA_RESERVED_SHARED STV_DEFAULT"
__nv_reservedSMEM_offset_0_alias:
	.zero		0
	.zero		64


//--------------------- .nv.constant0._Z30collectZeroIndicesSingleKernelPKiiPiS1_S1_S1_ --------------------------
	.section	.nv.constant0._Z30collectZeroIndicesSingleKernelPKiiPiS1_S1_S1_,"a",@progbits
	.sectionflags	@""
	.align	4
.nv.constant0._Z30collectZeroIndicesSingleKernelPKiiPiS1_S1_S1_:
	.zero		944


//--------------------- SYMBOLS --------------------------

	.type		.nv.reservedSmem.offset0,@object
	.size		.nv.reservedSmem.offset0,0x4
